//
// Generated by NVIDIA NVVM Compiler
//
// Compiler Build ID: CL-36424714
// Cuda compilation tools, release 13.0, V13.0.88
// Based on NVVM 20.0.0
//

.version 9.0
.target sm_100
.address_size 64

	// .globl	_Z20matrixMultiplyKernelPfS_S_iii

.visible .entry _Z20matrixMultiplyKernelPfS_S_iii(
	.param .u64 .ptr .align 1 _Z20matrixMultiplyKernelPfS_S_iii_param_0,
	.param .u64 .ptr .align 1 _Z20matrixMultiplyKernelPfS_S_iii_param_1,
	.param .u64 .ptr .align 1 _Z20matrixMultiplyKernelPfS_S_iii_param_2,
	.param .u32 _Z20matrixMultiplyKernelPfS_S_iii_param_3,
	.param .u32 _Z20matrixMultiplyKernelPfS_S_iii_param_4,
	.param .u32 _Z20matrixMultiplyKernelPfS_S_iii_param_5
)
{
	.reg .pred 	%p<22>;
	.reg .b32 	%r<78>;
	.reg .b32 	%f<267>;
	.reg .b64 	%rd<75>;

	ld.param.u64 	%rd7, [_Z20matrixMultiplyKernelPfS_S_iii_param_0];
	ld.param.u64 	%rd9, [_Z20matrixMultiplyKernelPfS_S_iii_param_1];
	ld.param.u64 	%rd8, [_Z20matrixMultiplyKernelPfS_S_iii_param_2];
	ld.param.u32 	%r41, [_Z20matrixMultiplyKernelPfS_S_iii_param_3];
	ld.param.u32 	%r39, [_Z20matrixMultiplyKernelPfS_S_iii_param_4];
	ld.param.u32 	%r40, [_Z20matrixMultiplyKernelPfS_S_iii_param_5];
	cvta.to.global.u64 	%rd1, %rd9;
	mov.u32 	%r42, %ctaid.y;
	mov.u32 	%r43, %ntid.y;
	mov.u32 	%r44, %tid.y;
	mad.lo.s32 	%r1, %r42, %r43, %r44;
	mov.u32 	%r45, %ctaid.x;
	mov.u32 	%r46, %ntid.x;
	mul.lo.s32 	%r2, %r45, %r46;
	mov.u32 	%r3, %tid.x;
	add.s32 	%r4, %r2, %r3;
	setp.ge.s32 	%p1, %r1, %r41;
	setp.ge.s32 	%p2, %r4, %r40;
	or.pred  	%p3, %p1, %p2;
	@%p3 bra 	$L__BB0_26;
	cvta.to.global.u64 	%rd2, %rd7;
	shr.s32 	%r47, %r39, 31;
	shr.u32 	%r48, %r47, 30;
	add.s32 	%r49, %r39, %r48;
	shr.s32 	%r5, %r49, 2;
	mul.lo.s32 	%r6, %r39, %r1;
	mul.wide.s32 	%rd10, %r6, 4;
	add.s64 	%rd3, %rd2, %rd10;
	setp.lt.s32 	%p4, %r39, 4;
	mov.f32 	%f266, 0f00000000;
	@%p4 bra 	$L__BB0_13;
	add.s32 	%r51, %r5, -1;
	setp.lt.u32 	%p5, %r51, 7;
	mov.f32 	%f266, 0f00000000;
	mov.b32 	%r70, 0;
	@%p5 bra 	$L__BB0_5;
	and.b32  	%r52, %r5, 536870904;
	neg.s32 	%r68, %r52;
	shl.b32 	%r8, %r40, 3;
	add.s64 	%rd12, %rd10, %rd2;
	add.s64 	%rd74, %rd12, 64;
	mov.f32 	%f266, 0f00000000;
	mul.wide.s32 	%rd15, %r40, 16;
	mov.u32 	%r67, %r4;
$L__BB0_4:
	.pragma "nounroll";
	and.b32  	%r70, %r5, 536870904;
	ld.global.v4.f32 	{%f29, %f30, %f31, %f32}, [%rd74+-64];
	mul.wide.s32 	%rd13, %r67, 16;
	add.s64 	%rd14, %rd1, %rd13;
	ld.global.v4.f32 	{%f33, %f34, %f35, %f36}, [%rd14];
	fma.rn.f32 	%f37, %f29, %f33, %f266;
	fma.rn.f32 	%f38, %f30, %f34, %f37;
	fma.rn.f32 	%f39, %f31, %f35, %f38;
	fma.rn.f32 	%f40, %f32, %f36, %f39;
	ld.global.v4.f32 	{%f41, %f42, %f43, %f44}, [%rd74+-48];
	add.s64 	%rd16, %rd14, %rd15;
	ld.global.v4.f32 	{%f45, %f46, %f47, %f48}, [%rd16];
	fma.rn.f32 	%f49, %f41, %f45, %f40;
	fma.rn.f32 	%f50, %f42, %f46, %f49;
	fma.rn.f32 	%f51, %f43, %f47, %f50;
	fma.rn.f32 	%f52, %f44, %f48, %f51;
	ld.global.v4.f32 	{%f53, %f54, %f55, %f56}, [%rd74+-32];
	add.s64 	%rd17, %rd16, %rd15;
	ld.global.v4.f32 	{%f57, %f58, %f59, %f60}, [%rd17];
	fma.rn.f32 	%f61, %f53, %f57, %f52;
	fma.rn.f32 	%f62, %f54, %f58, %f61;
	fma.rn.f32 	%f63, %f55, %f59, %f62;
	fma.rn.f32 	%f64, %f56, %f60, %f63;
	ld.global.v4.f32 	{%f65, %f66, %f67, %f68}, [%rd74+-16];
	add.s64 	%rd18, %rd17, %rd15;
	ld.global.v4.f32 	{%f69, %f70, %f71, %f72}, [%rd18];
	fma.rn.f32 	%f73, %f65, %f69, %f64;
	fma.rn.f32 	%f74, %f66, %f70, %f73;
	fma.rn.f32 	%f75, %f67, %f71, %f74;
	fma.rn.f32 	%f76, %f68, %f72, %f75;
	ld.global.v4.f32 	{%f77, %f78, %f79, %f80}, [%rd74];
	add.s64 	%rd19, %rd18, %rd15;
	ld.global.v4.f32 	{%f81, %f82, %f83, %f84}, [%rd19];
	fma.rn.f32 	%f85, %f77, %f81, %f76;
	fma.rn.f32 	%f86, %f78, %f82, %f85;
	fma.rn.f32 	%f87, %f79, %f83, %f86;
	fma.rn.f32 	%f88, %f80, %f84, %f87;
	ld.global.v4.f32 	{%f89, %f90, %f91, %f92}, [%rd74+16];
	add.s64 	%rd20, %rd19, %rd15;
	ld.global.v4.f32 	{%f93, %f94, %f95, %f96}, [%rd20];
	fma.rn.f32 	%f97, %f89, %f93, %f88;
	fma.rn.f32 	%f98, %f90, %f94, %f97;
	fma.rn.f32 	%f99, %f91, %f95, %f98;
	fma.rn.f32 	%f100, %f92, %f96, %f99;
	ld.global.v4.f32 	{%f101, %f102, %f103, %f104}, [%rd74+32];
	add.s64 	%rd21, %rd20, %rd15;
	ld.global.v4.f32 	{%f105, %f106, %f107, %f108}, [%rd21];
	fma.rn.f32 	%f109, %f101, %f105, %f100;
	fma.rn.f32 	%f110, %f102, %f106, %f109;
	fma.rn.f32 	%f111, %f103, %f107, %f110;
	fma.rn.f32 	%f112, %f104, %f108, %f111;
	ld.global.v4.f32 	{%f113, %f114, %f115, %f116}, [%rd74+48];
	add.s64 	%rd22, %rd21, %rd15;
	ld.global.v4.f32 	{%f117, %f118, %f119, %f120}, [%rd22];
	fma.rn.f32 	%f121, %f113, %f117, %f112;
	fma.rn.f32 	%f122, %f114, %f118, %f121;
	fma.rn.f32 	%f123, %f115, %f119, %f122;
	fma.rn.f32 	%f266, %f116, %f120, %f123;
	add.s32 	%r68, %r68, 8;
	add.s32 	%r67, %r67, %r8;
	add.s64 	%rd74, %rd74, 128;
	setp.ne.s32 	%p6, %r68, 0;
	@%p6 bra 	$L__BB0_4;
$L__BB0_5:
	and.b32  	%r15, %r5, 7;
	setp.eq.s32 	%p7, %r15, 0;
	@%p7 bra 	$L__BB0_13;
	and.b32  	%r16, %r5, 3;
	setp.lt.u32 	%p8, %r15, 4;
	@%p8 bra 	$L__BB0_8;
	mul.wide.u32 	%rd23, %r70, 16;
	add.s64 	%rd24, %rd3, %rd23;
	ld.global.v4.f32 	{%f125, %f126, %f127, %f128}, [%rd24];
	mad.lo.s32 	%r53, %r70, %r40, %r4;
	mul.wide.s32 	%rd25, %r53, 16;
	add.s64 	%rd26, %rd1, %rd25;
	ld.global.v4.f32 	{%f129, %f130, %f131, %f132}, [%rd26];
	fma.rn.f32 	%f133, %f125, %f129, %f266;
	fma.rn.f32 	%f134, %f126, %f130, %f133;
	fma.rn.f32 	%f135, %f127, %f131, %f134;
	fma.rn.f32 	%f136, %f128, %f132, %f135;
	ld.global.v4.f32 	{%f137, %f138, %f139, %f140}, [%rd24+16];
	mul.wide.s32 	%rd27, %r40, 16;
	add.s64 	%rd28, %rd26, %rd27;
	ld.global.v4.f32 	{%f141, %f142, %f143, %f144}, [%rd28];
	fma.rn.f32 	%f145, %f137, %f141, %f136;
	fma.rn.f32 	%f146, %f138, %f142, %f145;
	fma.rn.f32 	%f147, %f139, %f143, %f146;
	fma.rn.f32 	%f148, %f140, %f144, %f147;
	ld.global.v4.f32 	{%f149, %f150, %f151, %f152}, [%rd24+32];
	add.s64 	%rd29, %rd28, %rd27;
	ld.global.v4.f32 	{%f153, %f154, %f155, %f156}, [%rd29];
	fma.rn.f32 	%f157, %f149, %f153, %f148;
	fma.rn.f32 	%f158, %f150, %f154, %f157;
	fma.rn.f32 	%f159, %f151, %f155, %f158;
	fma.rn.f32 	%f160, %f152, %f156, %f159;
	ld.global.v4.f32 	{%f161, %f162, %f163, %f164}, [%rd24+48];
	add.s64 	%rd30, %rd29, %rd27;
	ld.global.v4.f32 	{%f165, %f166, %f167, %f168}, [%rd30];
	fma.rn.f32 	%f169, %f161, %f165, %f160;
	fma.rn.f32 	%f170, %f162, %f166, %f169;
	fma.rn.f32 	%f171, %f163, %f167, %f170;
	fma.rn.f32 	%f266, %f164, %f168, %f171;
	add.s32 	%r70, %r70, 4;
$L__BB0_8:
	setp.eq.s32 	%p9, %r16, 0;
	@%p9 bra 	$L__BB0_13;
	setp.eq.s32 	%p10, %r16, 1;
	@%p10 bra 	$L__BB0_11;
	mul.wide.u32 	%rd31, %r70, 16;
	add.s64 	%rd32, %rd3, %rd31;
	ld.global.v4.f32 	{%f173, %f174, %f175, %f176}, [%rd32];
	mad.lo.s32 	%r54, %r70, %r40, %r4;
	mul.wide.s32 	%rd33, %r54, 16;
	add.s64 	%rd34, %rd1, %rd33;
	ld.global.v4.f32 	{%f177, %f178, %f179, %f180}, [%rd34];
	fma.rn.f32 	%f181, %f173, %f177, %f266;
	fma.rn.f32 	%f182, %f174, %f178, %f181;
	fma.rn.f32 	%f183, %f175, %f179, %f182;
	fma.rn.f32 	%f184, %f176, %f180, %f183;
	ld.global.v4.f32 	{%f185, %f186, %f187, %f188}, [%rd32+16];
	mul.wide.s32 	%rd35, %r40, 16;
	add.s64 	%rd36, %rd34, %rd35;
	ld.global.v4.f32 	{%f189, %f190, %f191, %f192}, [%rd36];
	fma.rn.f32 	%f193, %f185, %f189, %f184;
	fma.rn.f32 	%f194, %f186, %f190, %f193;
	fma.rn.f32 	%f195, %f187, %f191, %f194;
	fma.rn.f32 	%f266, %f188, %f192, %f195;
	add.s32 	%r70, %r70, 2;
$L__BB0_11:
	and.b32  	%r55, %r5, 1;
	setp.eq.b32 	%p11, %r55, 1;
	not.pred 	%p12, %p11;
	@%p12 bra 	$L__BB0_13;
	mul.wide.u32 	%rd37, %r70, 16;
	add.s64 	%rd38, %rd3, %rd37;
	ld.global.v4.f32 	{%f196, %f197, %f198, %f199}, [%rd38];
	mad.lo.s32 	%r56, %r70, %r40, %r4;
	mul.wide.s32 	%rd39, %r56, 16;
	add.s64 	%rd40, %rd1, %rd39;
	ld.global.v4.f32 	{%f200, %f201, %f202, %f203}, [%rd40];
	fma.rn.f32 	%f204, %f196, %f200, %f266;
	fma.rn.f32 	%f205, %f197, %f201, %f204;
	fma.rn.f32 	%f206, %f198, %f202, %f205;
	fma.rn.f32 	%f266, %f199, %f203, %f206;
$L__BB0_13:
	shl.b32 	%r75, %r5, 2;
	setp.ge.s32 	%p13, %r75, %r39;
	@%p13 bra 	$L__BB0_25;
	sub.s32 	%r22, %r39, %r75;
	and.b32  	%r23, %r22, 7;
	sub.s32 	%r57, %r75, %r39;
	setp.gt.u32 	%p14, %r57, -8;
	@%p14 bra 	$L__BB0_17;
	mul.lo.s32 	%r58, %r5, %r40;
	shl.b32 	%r59, %r58, 2;
	add.s32 	%r60, %r3, %r59;
	add.s32 	%r73, %r60, %r2;
	shl.b32 	%r25, %r40, 3;
	and.b32  	%r61, %r22, -8;
	neg.s32 	%r72, %r61;
	mul.wide.s32 	%rd45, %r40, 4;
$L__BB0_16:
	.pragma "nounroll";
	mul.wide.s32 	%rd41, %r75, 4;
	add.s64 	%rd42, %rd3, %rd41;
	ld.global.f32 	%f208, [%rd42];
	mul.wide.s32 	%rd43, %r73, 4;
	add.s64 	%rd44, %rd1, %rd43;
	ld.global.f32 	%f209, [%rd44];
	fma.rn.f32 	%f210, %f208, %f209, %f266;
	ld.global.f32 	%f211, [%rd42+4];
	add.s64 	%rd46, %rd44, %rd45;
	ld.global.f32 	%f212, [%rd46];
	fma.rn.f32 	%f213, %f211, %f212, %f210;
	ld.global.f32 	%f214, [%rd42+8];
	add.s64 	%rd47, %rd46, %rd45;
	ld.global.f32 	%f215, [%rd47];
	fma.rn.f32 	%f216, %f214, %f215, %f213;
	ld.global.f32 	%f217, [%rd42+12];
	add.s64 	%rd48, %rd47, %rd45;
	ld.global.f32 	%f218, [%rd48];
	fma.rn.f32 	%f219, %f217, %f218, %f216;
	ld.global.f32 	%f220, [%rd42+16];
	add.s64 	%rd49, %rd48, %rd45;
	ld.global.f32 	%f221, [%rd49];
	fma.rn.f32 	%f222, %f220, %f221, %f219;
	ld.global.f32 	%f223, [%rd42+20];
	add.s64 	%rd50, %rd49, %rd45;
	ld.global.f32 	%f224, [%rd50];
	fma.rn.f32 	%f225, %f223, %f224, %f222;
	ld.global.f32 	%f226, [%rd42+24];
	add.s64 	%rd51, %rd50, %rd45;
	ld.global.f32 	%f227, [%rd51];
	fma.rn.f32 	%f228, %f226, %f227, %f225;
	ld.global.f32 	%f229, [%rd42+28];
	add.s64 	%rd52, %rd51, %rd45;
	ld.global.f32 	%f230, [%rd52];
	fma.rn.f32 	%f266, %f229, %f230, %f228;
	add.s32 	%r75, %r75, 8;
	add.s32 	%r73, %r73, %r25;
	add.s32 	%r72, %r72, 8;
	setp.ne.s32 	%p15, %r72, 0;
	@%p15 bra 	$L__BB0_16;
$L__BB0_17:
	setp.eq.s32 	%p16, %r23, 0;
	@%p16 bra 	$L__BB0_25;
	and.b32  	%r34, %r39, 3;
	setp.lt.u32 	%p17, %r23, 4;
	@%p17 bra 	$L__BB0_20;
	mul.wide.s32 	%rd53, %r75, 4;
	add.s64 	%rd54, %rd3, %rd53;
	ld.global.f32 	%f232, [%rd54];
	mad.lo.s32 	%r62, %r75, %r40, %r4;
	mul.wide.s32 	%rd55, %r62, 4;
	add.s64 	%rd56, %rd1, %rd55;
	ld.global.f32 	%f233, [%rd56];
	fma.rn.f32 	%f234, %f232, %f233, %f266;
	ld.global.f32 	%f235, [%rd54+4];
	mul.wide.s32 	%rd57, %r40, 4;
	add.s64 	%rd58, %rd56, %rd57;
	ld.global.f32 	%f236, [%rd58];
	fma.rn.f32 	%f237, %f235, %f236, %f234;
	ld.global.f32 	%f238, [%rd54+8];
	add.s64 	%rd59, %rd58, %rd57;
	ld.global.f32 	%f239, [%rd59];
	fma.rn.f32 	%f240, %f238, %f239, %f237;
	ld.global.f32 	%f241, [%rd54+12];
	add.s64 	%rd60, %rd59, %rd57;
	ld.global.f32 	%f242, [%rd60];
	fma.rn.f32 	%f266, %f241, %f242, %f240;
	add.s32 	%r75, %r75, 4;
$L__BB0_20:
	setp.eq.s32 	%p18, %r34, 0;
	@%p18 bra 	$L__BB0_25;
	setp.eq.s32 	%p19, %r34, 1;
	@%p19 bra 	$L__BB0_23;
	mul.wide.s32 	%rd61, %r75, 4;
	add.s64 	%rd62, %rd3, %rd61;
	ld.global.f32 	%f244, [%rd62];
	mad.lo.s32 	%r63, %r75, %r40, %r4;
	mul.wide.s32 	%rd63, %r63, 4;
	add.s64 	%rd64, %rd1, %rd63;
	ld.global.f32 	%f245, [%rd64];
	fma.rn.f32 	%f246, %f244, %f245, %f266;
	ld.global.f32 	%f247, [%rd62+4];
	mul.wide.s32 	%rd65, %r40, 4;
	add.s64 	%rd66, %rd64, %rd65;
	ld.global.f32 	%f248, [%rd66];
	fma.rn.f32 	%f266, %f247, %f248, %f246;
	add.s32 	%r75, %r75, 2;
$L__BB0_23:
	and.b32  	%r64, %r39, 1;
	setp.eq.b32 	%p20, %r64, 1;
	not.pred 	%p21, %p20;
	@%p21 bra 	$L__BB0_25;
	mul.wide.s32 	%rd67, %r75, 4;
	add.s64 	%rd68, %rd3, %rd67;
	ld.global.f32 	%f249, [%rd68];
	mad.lo.s32 	%r65, %r75, %r40, %r4;
	mul.wide.s32 	%rd69, %r65, 4;
	add.s64 	%rd70, %rd1, %rd69;
	ld.global.f32 	%f250, [%rd70];
	fma.rn.f32 	%f266, %f249, %f250, %f266;
$L__BB0_25:
	mad.lo.s32 	%r66, %r40, %r1, %r4;
	cvta.to.global.u64 	%rd71, %rd8;
	mul.wide.s32 	%rd72, %r66, 4;
	add.s64 	%rd73, %rd71, %rd72;
	st.global.f32 	[%rd73], %f266;
$L__BB0_26:
	ret;

}


// ===== COMPILED SASS (sm_100) =====

	.target	sm_100

	.elftype	@"ET_EXEC"


//--------------------- .note.nv.tkinfo           --------------------------
	.section	.note.nv.tkinfo,"",@"SHT_NOTE"
	.sectionflags	@"SHF_NOTE_NV_TKINFO"
	.tkinfo
        /*0018*/ 	.word	0x00000002
        /*0030*/ 	.string	""
        /*0030*/ 	.string	"ptxas"
        /*0030*/ 	.string	"Cuda compilation tools, release 13.0, V13.0.88"
        /*0030*/ 	.string	"Build cuda_13.0.r13.0/compiler.36424714_0"
        /*0030*/ 	.string	"-arch sm_100 -m 64 "



//--------------------- .note.nv.cuinfo           --------------------------
	.section	.note.nv.cuinfo,"",@"SHT_NOTE"
	.sectionflags	@"SHF_NOTE_NV_CUINFO"
        /*0018*/ 	.short	0x0002
        /*001a*/ 	.short	0x0064
        /*001c*/ 	.short	0x0082
	.zero		2


//--------------------- .nv.info                  --------------------------
	.section	.nv.info,"",@"SHT_CUDA_INFO"
	.align	4


	//----- nvinfo : EIATTR_REGCOUNT
	.align		4
        /*0000*/ 	.byte	0x04, 0x2f
        /*0002*/ 	.short	(.L_1 - .L_0)
	.align		4
.L_0:
        /*0004*/ 	.word	index@(_Z20matrixMultiplyKernelPfS_S_iii)
        /*0008*/ 	.word	0x00000028


	//----- nvinfo : EIATTR_FRAME_SIZE
	.align		4
.L_1:
        /*000c*/ 	.byte	0x04, 0x11
        /*000e*/ 	.short	(.L_3 - .L_2)
	.align		4
.L_2:
        /*0010*/ 	.word	index@(_Z20matrixMultiplyKernelPfS_S_iii)
        /*0014*/ 	.word	0x00000000


	//----- nvinfo : EIATTR_MIN_STACK_SIZE
	.align		4
.L_3:
        /*0018*/ 	.byte	0x04, 0x12
        /*001a*/ 	.short	(.L_5 - .L_4)
	.align		4
.L_4:
        /*001c*/ 	.word	index@(_Z20matrixMultiplyKernelPfS_S_iii)
        /*0020*/ 	.word	0x00000000
.L_5:


//--------------------- .nv.compat                --------------------------
	.section	.nv.compat,"",@"SHT_CUDA_COMPAT_INFO"
	.align	4
        /*0000*/ 	.byte	0x02, 0x09, 0x00, 0x00, 0x02, 0x02, 0x01, 0x00, 0x02, 0x05, 0x05, 0x00, 0x03, 0x07, 0x01, 0x01
        /*0010*/ 	.byte	0x02, 0x03, 0x00, 0x00, 0x02, 0x06, 0x01, 0x00, 0x04, 0x0b, 0x08, 0x00, 0x09, 0x00, 0x00, 0x00
        /*0020*/ 	.byte	0x00, 0x00, 0x00, 0x00


//--------------------- .nv.info._Z20matrixMultiplyKernelPfS_S_iii --------------------------
	.section	.nv.info._Z20matrixMultiplyKernelPfS_S_iii,"",@"SHT_CUDA_INFO"
	.sectionflags	@""
	.align	4


	//----- nvinfo : EIATTR_CUDA_API_VERSION
	.align		4
        /*0000*/ 	.byte	0x04, 0x37
        /*0002*/ 	.short	(.L_7 - .L_6)
.L_6:
        /*0004*/ 	.word	0x00000082


	//----- nvinfo : EIATTR_KPARAM_INFO
	.align		4
.L_7:
        /*0008*/ 	.byte	0x04, 0x17
        /*000a*/ 	.short	(.L_9 - .L_8)
.L_8:
        /*000c*/ 	.word	0x00000000
        /*0010*/ 	.short	0x0005
        /*0012*/ 	.short	0x0020
        /*0014*/ 	.byte	0x00, 0xf0, 0x11, 0x00


	//----- nvinfo : EIATTR_KPARAM_INFO
	.align		4
.L_9:
        /*0018*/ 	.byte	0x04, 0x17
        /*001a*/ 	.short	(.L_11 - .L_10)
.L_10:
        /*001c*/ 	.word	0x00000000
        /*0020*/ 	.short	0x0004
        /*0022*/ 	.short	0x001c
        /*0024*/ 	.byte	0x00, 0xf0, 0x11, 0x00


	//----- nvinfo : EIATTR_KPARAM_INFO
	.align		4
.L_11:
        /*0028*/ 	.byte	0x04, 0x17
        /*002a*/ 	.short	(.L_13 - .L_12)
.L_12:
        /*002c*/ 	.word	0x00000000
        /*0030*/ 	.short	0x0003
        /*0032*/ 	.short	0x0018
        /*0034*/ 	.byte	0x00, 0xf0, 0x11, 0x00


	//----- nvinfo : EIATTR_KPARAM_INFO
	.align		4
.L_13:
        /*0038*/ 	.byte	0x04, 0x17
        /*003a*/ 	.short	(.L_15 - .L_14)
.L_14:
        /*003c*/ 	.word	0x00000000
        /*0040*/ 	.short	0x0002
        /*0042*/ 	.short	0x0010
        /*0044*/ 	.byte	0x00, 0xf5, 0x21, 0x00


	//----- nvinfo : EIATTR_KPARAM_INFO
	.align		4
.L_15:
        /*0048*/ 	.byte	0x04, 0x17
        /*004a*/ 	.short	(.L_17 - .L_16)
.L_16:
        /*004c*/ 	.word	0x00000000
        /*0050*/ 	.short	0x0001
        /*0052*/ 	.short	0x0008
        /*0054*/ 	.byte	0x00, 0xf5, 0x21, 0x00


	//----- nvinfo : EIATTR_KPARAM_INFO
	.align		4
.L_17:
        /*0058*/ 	.byte	0x04, 0x17
        /*005a*/ 	.short	(.L_19 - .L_18)
.L_18:
        /*005c*/ 	.word	0x00000000
        /*0060*/ 	.short	0x0000
        /*0062*/ 	.short	0x0000
        /*0064*/ 	.byte	0x00, 0xf5, 0x21, 0x00


	//----- nvinfo : EIATTR_SPARSE_MMA_MASK
	.align		4
.L_19:
        /*0068*/ 	.byte	0x03, 0x50
        /*006a*/ 	.short	0x0000


	//----- nvinfo : EIATTR_MAXREG_COUNT
	.align		4
        /*006c*/ 	.byte	0x03, 0x1b
        /*006e*/ 	.short	0x00ff


	//----- nvinfo : EIATTR_MERCURY_ISA_VERSION
	.align		4
        /*0070*/ 	.byte	0x03, 0x5f
        /*0072*/ 	.short	0x0101


	//----- nvinfo : EIATTR_VRC_CTA_INIT_COUNT
	.align		4
        /*0074*/ 	.byte	0x02, 0x4a
	.zero		1
	.zero		1


	//----- nvinfo : EIATTR_EXIT_INSTR_OFFSETS
	.align		4
        /*0078*/ 	.byte	0x04, 0x1c
        /*007a*/ 	.short	(.L_21 - .L_20)


	//   ....[0]....
.L_20:
        /*007c*/ 	.word	0x000000e0


	//   ....[1]....
        /*0080*/ 	.word	0x00001130


	//----- nvinfo : EIATTR_CBANK_PARAM_SIZE
	.align		4
.L_21:
        /*0084*/ 	.byte	0x03, 0x19
        /*0086*/ 	.short	0x0024


	//----- nvinfo : EIATTR_PARAM_CBANK
	.align		4
        /*0088*/ 	.byte	0x04, 0x0a
        /*008a*/ 	.short	(.L_23 - .L_22)
	.align		4
.L_22:
        /*008c*/ 	.word	index@(.nv.constant0._Z20matrixMultiplyKernelPfS_S_iii)
        /*0090*/ 	.short	0x0380
        /*0092*/ 	.short	0x0024


	//----- nvinfo : EIATTR_SW_WAR
	.align		4
.L_23:
        /*0094*/ 	.byte	0x04, 0x36
        /*0096*/ 	.short	(.L_25 - .L_24)
.L_24:
        /*0098*/ 	.word	0x00000008
.L_25:


//--------------------- .nv.callgraph             --------------------------
	.section	.nv.callgraph,"",@"SHT_CUDA_CALLGRAPH"
	.align	4
	.sectionentsize	8
	.align		4
        /*0000*/ 	.word	0x00000000
	.align		4
        /*0004*/ 	.word	0xffffffff
	.align		4
        /*0008*/ 	.word	0x00000000
	.align		4
        /*000c*/ 	.word	0xfffffffe
	.align		4
        /*0010*/ 	.word	0x00000000
	.align		4
        /*0014*/ 	.word	0xfffffffd
	.align		4
        /*0018*/ 	.word	0x00000000
	.align		4
        /*001c*/ 	.word	0xfffffffc


//--------------------- .text._Z20matrixMultiplyKernelPfS_S_iii --------------------------
	.section	.text._Z20matrixMultiplyKernelPfS_S_iii,"ax",@progbits
	.align	128
        .global         _Z20matrixMultiplyKernelPfS_S_iii
        .type           _Z20matrixMultiplyKernelPfS_S_iii,@function
        .size           _Z20matrixMultiplyKernelPfS_S_iii,(.L_x_9 - _Z20matrixMultiplyKernelPfS_S_iii)
        .other          _Z20matrixMultiplyKernelPfS_S_iii,@"STO_CUDA_ENTRY STV_DEFAULT"
_Z20matrixMultiplyKernelPfS_S_iii:
.text._Z20matrixMultiplyKernelPfS_S_iii:
[----:B------:R-:W-:Y:S01]  /*0000*/  LDC R1, c[0x0][0x37c] ;  /* 0x0000df00ff017b82 */ /* 0x000fe20000000800 */
[----:B------:R-:W0:Y:S07]  /*0010*/  S2R R3, SR_TID.X ;  /* 0x0000000000037919 */ /* 0x000e2e0000002100 */
[----:B------:R-:W1:Y:S01]  /*0020*/  S2UR UR4, SR_CTAID.X ;  /* 0x00000000000479c3 */ /* 0x000e620000002500 */
[----:B------:R-:W2:Y:S01]  /*0030*/  LDCU UR7, c[0x0][0x398] ;  /* 0x00007300ff0777ac */ /* 0x000ea20008000800 */
[----:B------:R-:W3:Y:S06]  /*0040*/  S2R R2, SR_TID.Y ;  /* 0x0000000000027919 */ /* 0x000eec0000002200 */
[----:B------:R-:W3:Y:S01]  /*0050*/  LDC R25, c[0x0][0x364] ;  /* 0x0000d900ff197b82 */ /* 0x000ee20000000800 */
[----:B------:R-:W1:Y:S07]  /*0060*/  LDCU UR5, c[0x0][0x360] ;  /* 0x00006c00ff0577ac */ /* 0x000e6e0008000800 */
[----:B------:R-:W3:Y:S08]  /*0070*/  S2UR UR6, SR_CTAID.Y ;  /* 0x00000000000679c3 */ /* 0x000ef00000002600 */
[----:B------:R-:W4:Y:S01]  /*0080*/  LDC R0, c[0x0][0x3a0] ;  /* 0x0000e800ff007b82 */ /* 0x000f220000000800 */
[----:B-1----:R-:W-:-:S06]  /*0090*/  UIMAD UR4, UR4, UR5, URZ ;  /* 0x00000005040472a4 */ /* 0x002fcc000f8e02ff */
[----:B0-----:R-:W-:Y:S01]  /*00a0*/  IADD3 R23, PT, PT, R3, UR4, RZ ;  /* 0x0000000403177c10 */ /* 0x001fe2000fffe0ff */
[----:B---3--:R-:W-:-:S03]  /*00b0*/  IMAD R25, R25, UR6, R2 ;  /* 0x0000000619197c24 */ /* 0x008fc6000f8e0202 */
[----:B----4-:R-:W-:-:S04]  /*00c0*/  ISETP.GE.AND P0, PT, R23, R0, PT ;  /* 0x000000001700720c */ /* 0x010fc80003f06270 */
[----:B--2---:R-:W-:-:S13]  /*00d0*/  ISETP.GE.OR P0, PT, R25, UR7, P0 ;  /* 0x0000000719007c0c */ /* 0x004fda0008706670 */
[----:B------:R-:W-:Y:S05]  /*00e0*/  @P0 EXIT ;  /* 0x000000000000094d */ /* 0x000fea0003800000 */
[----:B------:R-:W0:Y:S01]  /*00f0*/  LDC R2, c[0x0][0x39c] ;  /* 0x0000e700ff027b82 */ /* 0x000e220000000800 */
[----:B------:R-:W1:Y:S01]  /*0100*/  LDCU.64 UR6, c[0x0][0x358] ;  /* 0x00006b00ff0677ac */ /* 0x000e620008000a00 */
[----:B------:R-:W-:-:S06]  /*0110*/  HFMA2 R24, -RZ, RZ, 0, 0 ;  /* 0x00000000ff187431 */ /* 0x000fcc00000001ff */
[----:B------:R-:W2:Y:S01]  /*0120*/  LDC.64 R28, c[0x0][0x380] ;  /* 0x0000e000ff1c7b82 */ /* 0x000ea20000000a00 */
[----:B0-----:R-:W-:Y:S01]  /*0130*/  ISETP.GE.AND P0, PT, R2, 0x4, PT ;  /* 0x000000040200780c */ /* 0x001fe20003f06270 */
[----:B------:R-:W-:Y:S01]  /*0140*/  IMAD R7, R25, R2, RZ ;  /* 0x0000000219077224 */ /* 0x000fe200078e02ff */
[----:B------:R-:W-:-:S04]  /*0150*/  SHF.R.S32.HI R5, RZ, 0x1f, R2 ;  /* 0x0000001fff057819 */ /* 0x000fc80000011402 */
[----:B------:R-:W-:Y:S01]  /*0160*/  LEA.HI R5, R5, R2, RZ, 0x2 ;  /* 0x0000000205057211 */ /* 0x000fe200078f10ff */
[----:B--2---:R-:W-:-:S03]  /*0170*/  IMAD.WIDE R28, R7, 0x4, R28 ;  /* 0x00000004071c7825 */ /* 0x004fc600078e021c */
[----:B------:R-:W-:-:S03]  /*0180*/  SHF.R.S32.HI R21, RZ, 0x2, R5 ;  /* 0x00000002ff157819 */ /* 0x000fc60000011405 */
[----:B-1----:R-:W-:Y:S05]  /*0190*/  @!P0 BRA `(.L_x_0) ;  /* 0x0000000800408947 */ /* 0x002fea0003800000 */
[----:B------:R-:W-:Y:S02]  /*01a0*/  IADD3 R4, PT, PT, R21, -0x1, RZ ;  /* 0xffffffff15047810 */ /* 0x000fe40007ffe0ff */
[----:B------:R-:W-:Y:S02]  /*01b0*/  MOV R24, RZ ;  /* 0x000000ff00187202 */ /* 0x000fe40000000f00 */
[----:B------:R-:W-:Y:S02]  /*01c0*/  ISETP.GE.U32.AND P0, PT, R4, 0x7, PT ;  /* 0x000000070400780c */ /* 0x000fe40003f06070 */
[----:B------:R-:W-:-:S11]  /*01d0*/  MOV R22, RZ ;  /* 0x000000ff00167202 */ /* 0x000fd60000000f00 */
[----:B------:R-:W-:Y:S05]  /*01e0*/  @!P0 BRA `(.L_x_1) ;  /* 0x0000000400148947 */ /* 0x000fea0003800000 */
[----:B------:R-:W-:Y:S02]  /*01f0*/  IADD3 R30, P0, PT, R28, 0x40, RZ ;  /* 0x000000401c1e7810 */ /* 0x000fe40007f1e0ff */
[----:B------:R-:W-:Y:S02]  /*0200*/  LOP3.LUT R22, R21, 0x1ffffff8, RZ, 0xc0, !PT ;  /* 0x1ffffff815167812 */ /* 0x000fe400078ec0ff */
[----:B------:R-:W-:Y:S02]  /*0210*/  MOV R24, RZ ;  /* 0x000000ff00187202 */ /* 0x000fe40000000f00 */
[----:B------:R-:W-:Y:S02]  /*0220*/  MOV R27, R23 ;  /* 0x00000017001b7202 */ /* 0x000fe40000000f00 */
[----:B------:R-:W-:Y:S02]  /*0230*/  IADD3.X R31, PT, PT, RZ, R29, RZ, P0, !PT ;  /* 0x0000001dff1f7210 */ /* 0x000fe400007fe4ff */
[----:B------:R-:W-:-:S07]  /*0240*/  IADD3 R20, PT, PT, -R22, RZ, RZ ;  /* 0x000000ff16147210 */ /* 0x000fce0007ffe1ff */
.L_x_2:
[----:B------:R-:W0:Y:S01]  /*0250*/  LDC.64 R36, c[0x0][0x388] ;  /* 0x0000e200ff247b82 */ /* 0x000e220000000a00 */
[----:B------:R-:W2:Y:S04]  /*0260*/  LDG.E.128 R12, desc[UR6][R30.64+-0x40] ;  /* 0xffffc0061e0c7981 */ /* 0x000ea8000c1e1d00 */
[----:B------:R-:W3:Y:S01]  /*0270*/  LDG.E.128 R4, desc[UR6][R30.64+-0x30] ;  /* 0xffffd0061e047981 */ /* 0x000ee2000c1e1d00 */
[----:B0-----:R-:W-:-:S05]  /*0280*/  IMAD.WIDE R36, R27, 0x10, R36 ;  /* 0x000000101b247825 */ /* 0x001fca00078e0224 */
[----:B------:R-:W2:Y:S01]  /*0290*/  LDG.E.128 R16, desc[UR6][R36.64] ;  /* 0x0000000624107981 */ /* 0x000ea2000c1e1d00 */
[----:B------:R-:W-:-:S05]  /*02a0*/  IMAD.WIDE R34, R0, 0x10, R36 ;  /* 0x0000001000227825 */ /* 0x000fca00078e0224 */
[----:B------:R-:W3:Y:S01]  /*02b0*/  LDG.E.128 R8, desc[UR6][R34.64] ;  /* 0x0000000622087981 */ /* 0x000ee2000c1e1d00 */
[----:B------:R-:W-:-:S04]  /*02c0*/  IMAD.WIDE R32, R0, 0x10, R34 ;  /* 0x0000001000207825 */ /* 0x000fc800078e0222 */
[----:B--2---:R-:W-:-:S04]  /*02d0*/  FFMA R12, R12, R16, R24 ;  /* 0x000000100c0c7223 */ /* 0x004fc80000000018 */
[----:B------:R-:W-:-:S04]  /*02e0*/  FFMA R13, R13, R17, R12 ;  /* 0x000000110d0d7223 */ /* 0x000fc8000000000c */
[----:B------:R-:W-:-:S04]  /*02f0*/  FFMA R14, R14, R18, R13 ;  /* 0x000000120e0e7223 */ /* 0x000fc8000000000d */
[----:B------:R-:W-:Y:S02]  /*0300*/  FFMA R15, R15, R19, R14 ;  /* 0x000000130f0f7223 */ /* 0x000fe4000000000e */
[----:B------:R-:W2:Y:S02]  /*0310*/  LDG.E.128 R16, desc[UR6][R32.64] ;  /* 0x0000000620107981 */ /* 0x000ea4000c1e1d00 */
[----:B---3--:R-:W-:Y:S02]  /*0320*/  FFMA R4, R4, R8, R15 ;  /* 0x0000000804047223 */ /* 0x008fe4000000000f */
[----:B------:R-:W2:Y:S02]  /*0330*/  LDG.E.128 R12, desc[UR6][R30.64+-0x20] ;  /* 0xffffe0061e0c7981 */ /* 0x000ea4000c1e1d00 */
[----:B------:R-:W-:-:S04]  /*0340*/  FFMA R5, R5, R9, R4 ;  /* 0x0000000905057223 */ /* 0x000fc80000000004 */
[----:B------:R-:W-:Y:S01]  /*0350*/  FFMA R6, R6, R10, R5 ;  /* 0x0000000a06067223 */ /* 0x000fe20000000005 */
[----:B------:R-:W-:-:S04]  /*0360*/  IMAD.WIDE R34, R0, 0x10, R32 ;  /* 0x0000001000227825 */ /* 0x000fc800078e0220 */
[----:B------:R-:W-:Y:S02]  /*0370*/  FFMA R7, R7, R11, R6 ;  /* 0x0000000b07077223 */ /* 0x000fe40000000006 */
[----:B------:R-:W3:Y:S02]  /*0380*/  LDG.E.128 R8, desc[UR6][R34.64] ;  /* 0x0000000622087981 */ /* 0x000ee4000c1e1d00 */
[----:B--2---:R-:W-:Y:S02]  /*0390*/  FFMA R12, R12, R16, R7 ;  /* 0x000000100c0c7223 */ /* 0x004fe40000000007 */
[----:B------:R-:W3:Y:S02]  /*03a0*/  LDG.E.128 R4, desc[UR6][R30.64+-0x10] ;  /* 0xfffff0061e047981 */ /* 0x000ee4000c1e1d00 */
[----:B------:R-:W-:-:S04]  /*03b0*/  FFMA R13, R13, R17, R12 ;  /* 0x000000110d0d7223 */ /* 0x000fc8000000000c */
[----:B------:R-:W-:Y:S01]  /*03c0*/  FFMA R14, R14, R18, R13 ;  /* 0x000000120e0e7223 */ /* 0x000fe2000000000d */
[----:B------:R-:W-:-:S04]  /*03d0*/  IMAD.WIDE R32, R0, 0x10, R34 ;  /* 0x0000001000207825 */ /* 0x000fc800078e0222 */
        /* <DEDUP_REMOVED lines=22> */
[----:B------:R0:W3:Y:S02]  /*0540*/  LDG.E.128 R8, desc[UR6][R30.64+0x30] ;  /* 0x000030061e087981 */ /* 0x0000e4000c1e1d00 */
[----:B--2---:R-:W-:Y:S02]  /*0550*/  FFMA R12, R12, R16, R7 ;  /* 0x000000100c0c7223 */ /* 0x004fe40000000007 */
[----:B------:R-:W3:Y:S02]  /*0560*/  LDG.E.128 R4, desc[UR6][R4.64] ;  /* 0x0000000604047981 */ /* 0x000ee4000c1e1d00 */
[----:B------:R-:W-:Y:S01]  /*0570*/  FFMA R13, R13, R17, R12 ;  /* 0x000000110d0d7223 */ /* 0x000fe2000000000c */
[----:B------:R-:W-:-:S03]  /*0580*/  IADD3 R20, PT, PT, R20, 0x8, RZ ;  /* 0x0000000814147810 */ /* 0x000fc60007ffe0ff */
[----:B------:R-:W-:Y:S01]  /*0590*/  FFMA R14, R14, R18, R13 ;  /* 0x000000120e0e7223 */ /* 0x000fe2000000000d */
[----:B------:R-:W-:-:S03]  /*05a0*/  ISETP.NE.AND P0, PT, R20, RZ, PT ;  /* 0x000000ff1400720c */ /* 0x000fc60003f05270 */
[----:B------:R-:W-:Y:S01]  /*05b0*/  FFMA R15, R15, R19, R14 ;  /* 0x000000130f0f7223 */ /* 0x000fe2000000000e */
[----:B0-----:R-:W-:Y:S02]  /*05c0*/  IADD3 R30, P1, PT, R30, 0x80, RZ ;  /* 0x000000801e1e7810 */ /* 0x001fe40007f3e0ff */
[----:B------:R-:W-:Y:S02]  /*05d0*/  LEA R27, R0, R27, 0x3 ;  /* 0x0000001b001b7211 */ /* 0x000fe400078e18ff */
[----:B------:R-:W-:Y:S01]  /*05e0*/  IADD3.X R31, PT, PT, RZ, R31, RZ, P1, !PT ;  /* 0x0000001fff1f7210 */ /* 0x000fe20000ffe4ff */
[----:B---3--:R-:W-:-:S04]  /*05f0*/  FFMA R8, R8, R4, R15 ;  /* 0x0000000408087223 */ /* 0x008fc8000000000f */
[----:B------:R-:W-:-:S04]  /*0600*/  FFMA R9, R9, R5, R8 ;  /* 0x0000000509097223 */ /* 0x000fc80000000008 */
[----:B------:R-:W-:-:S04]  /*0610*/  FFMA R6, R10, R6, R9 ;  /* 0x000000060a067223 */ /* 0x000fc80000000009 */
[----:B------:R-:W-:Y:S01]  /*0620*/  FFMA R24, R11, R7, R6 ;  /* 0x000000070b187223 */ /* 0x000fe20000000006 */
[----:B------:R-:W-:Y:S06]  /*0630*/  @P0 BRA `(.L_x_2) ;  /* 0xfffffffc00040947 */ /* 0x000fec000383ffff */
.L_x_1:
[----:B------:R-:W-:-:S13]  /*0640*/  LOP3.LUT P0, R4, R21, 0x7, RZ, 0xc0, !PT ;  /* 0x0000000715047812 */ /* 0x000fda000780c0ff */
[----:B------:R-:W-:Y:S05]  /*0650*/  @!P0 BRA `(.L_x_0) ;  /* 0x0000000400108947 */ /* 0x000fea0003800000 */
[----:B------:R-:W-:Y:S02]  /*0660*/  ISETP.GE.U32.AND P0, PT, R4, 0x4, PT ;  /* 0x000000040400780c */ /* 0x000fe40003f06070 */
[----:B------:R-:W-:-:S04]  /*0670*/  LOP3.LUT R20, R21, 0x3, RZ, 0xc0, !PT ;  /* 0x0000000315147812 */ /* 0x000fc800078ec0ff */
[----:B------:R-:W-:-:S07]  /*0680*/  ISETP.NE.AND P1, PT, R20, RZ, PT ;  /* 0x000000ff1400720c */ /* 0x000fce0003f25270 */
[----:B------:R-:W-:Y:S06]  /*0690*/  @!P0 BRA `(.L_x_3) ;  /* 0x0000000000808947 */ /* 0x000fec0003800000 */
[----:B------:R-:W0:Y:S01]  /*06a0*/  LDC.64 R34, c[0x0][0x388] ;  /* 0x0000e200ff227b82 */ /* 0x000e220000000a00 */
[C---:B------:R-:W-:Y:S02]  /*06b0*/  IMAD R5, R22.reuse, R0, R23 ;  /* 0x0000000016057224 */ /* 0x040fe400078e0217 */
[----:B------:R-:W-:-:S05]  /*06c0*/  IMAD.WIDE.U32 R26, R22, 0x10, R28 ;  /* 0x00000010161a7825 */ /* 0x000fca00078e001c */
[----:B------:R-:W2:Y:S01]  /*06d0*/  LDG.E.128 R12, desc[UR6][R26.64] ;  /* 0x000000061a0c7981 */ /* 0x000ea2000c1e1d00 */
[----:B0-----:R-:W-:-:S03]  /*06e0*/  IMAD.WIDE R34, R5, 0x10, R34 ;  /* 0x0000001005227825 */ /* 0x001fc600078e0222 */
[----:B------:R-:W3:Y:S04]  /*06f0*/  LDG.E.128 R4, desc[UR6][R26.64+0x10] ;  /* 0x000010061a047981 */ /* 0x000ee8000c1e1d00 */
        /* <DEDUP_REMOVED lines=11> */
[----:B------:R-:W-:Y:S01]  /*07b0*/  FFMA R5, R5, R9, R4 ;  /* 0x0000000905057223 */ /* 0x000fe20000000004 */
[----:B------:R-:W-:-:S04]  /*07c0*/  IMAD.WIDE R8, R0, 0x10, R32 ;  /* 0x0000001000087825 */ /* 0x000fc800078e0220 */
[----:B------:R-:W-:-:S04]  /*07d0*/  FFMA R6, R6, R10, R5 ;  /* 0x0000000a06067223 */ /* 0x000fc80000000005 */
[----:B------:R-:W-:Y:S02]  /*07e0*/  FFMA R31, R7, R11, R6 ;  /* 0x0000000b071f7223 */ /* 0x000fe40000000006 */
[----:B------:R-:W3:Y:S04]  /*07f0*/  LDG.E.128 R4, desc[UR6][R26.64+0x30] ;  /* 0x000030061a047981 */ /* 0x000ee8000c1e1d00 */
[----:B------:R-:W3:Y:S01]  /*0800*/  LDG.E.128 R8, desc[UR6][R8.64] ;  /* 0x0000000608087981 */ /* 0x000ee2000c1e1d00 */
[----:B------:R-:W-:Y:S01]  /*0810*/  IADD3 R22, PT, PT, R22, 0x4, RZ ;  /* 0x0000000416167810 */ /* 0x000fe20007ffe0ff */
[----:B--2---:R-:W-:-:S04]  /*0820*/  FFMA R12, R12, R16, R31 ;  /* 0x000000100c0c7223 */ /* 0x004fc8000000001f */
[----:B------:R-:W-:-:S04]  /*0830*/  FFMA R13, R13, R17, R12 ;  /* 0x000000110d0d7223 */ /* 0x000fc8000000000c */
[----:B------:R-:W-:-:S04]  /*0840*/  FFMA R14, R14, R18, R13 ;  /* 0x000000120e0e7223 */ /* 0x000fc8000000000d */
[----:B------:R-:W-:-:S04]  /*0850*/  FFMA R15, R15, R19, R14 ;  /* 0x000000130f0f7223 */ /* 0x000fc8000000000e */
[----:B---3--:R-:W-:-:S04]  /*0860*/  FFMA R4, R4, R8, R15 ;  /* 0x0000000804047223 */ /* 0x008fc8000000000f */
[----:B------:R-:W-:-:S04]  /*0870*/  FFMA R5, R5, R9, R4 ;  /* 0x0000000905057223 */ /* 0x000fc80000000004 */
[----:B------:R-:W-:-:S04]  /*0880*/  FFMA R6, R6, R10, R5 ;  /* 0x0000000a06067223 */ /* 0x000fc80000000005 */
[----:B------:R-:W-:-:S07]  /*0890*/  FFMA R24, R7, R11, R6 ;  /* 0x0000000b07187223 */ /* 0x000fce0000000006 */
.L_x_3:
[----:B------:R-:W-:Y:S05]  /*08a0*/  @!P1 BRA `(.L_x_0) ;  /* 0x00000000007c9947 */ /* 0x000fea0003800000 */
[----:B------:R-:W-:-:S13]  /*08b0*/  ISETP.NE.AND P0, PT, R20, 0x1, PT ;  /* 0x000000011400780c */ /* 0x000fda0003f05270 */
[----:B------:R-:W0:Y:S01]  /*08c0*/  @P0 LDC.64 R32, c[0x0][0x388] ;  /* 0x0000e200ff200b82 */ /* 0x000e220000000a00 */
[C---:B------:R-:W-:Y:S02]  /*08d0*/  @P0 IMAD R5, R22.reuse, R0, R23 ;  /* 0x0000000016050224 */ /* 0x040fe400078e0217 */
[----:B------:R-:W-:-:S05]  /*08e0*/  @P0 IMAD.WIDE.U32 R30, R22, 0x10, R28 ;  /* 0x00000010161e0825 */ /* 0x000fca00078e001c */
[----:B------:R-:W2:Y:S01]  /*08f0*/  @P0 LDG.E.128 R12, desc[UR6][R30.64] ;  /* 0x000000061e0c0981 */ /* 0x000ea2000c1e1d00 */
[----:B0-----:R-:W-:-:S05]  /*0900*/  @P0 IMAD.WIDE R32, R5, 0x10, R32 ;  /* 0x0000001005200825 */ /* 0x001fca00078e0220 */
[----:B------:R-:W2:Y:S01]  /*0910*/  @P0 LDG.E.128 R16, desc[UR6][R32.64] ;  /* 0x0000000620100981 */ /* 0x000ea2000c1e1d00 */
[----:B------:R-:W-:-:S04]  /*0920*/  LOP3.LUT R4, R21, 0x1, RZ, 0xc0, !PT ;  /* 0x0000000115047812 */ /* 0x000fc800078ec0ff */
[----:B------:R-:W-:Y:S01]  /*0930*/  ISETP.NE.U32.AND P1, PT, R4, 0x1, PT ;  /* 0x000000010400780c */ /* 0x000fe20003f25070 */
[----:B------:R-:W-:Y:S01]  /*0940*/  @P0 IMAD.WIDE R8, R0, 0x10, R32 ;  /* 0x0000001000080825 */ /* 0x000fe200078e0220 */
[----:B------:R-:W3:Y:S01]  /*0950*/  @P0 LDG.E.128 R4, desc[UR6][R30.64+0x10] ;  /* 0x000010061e040981 */ /* 0x000ee2000c1e1d00 */
[----:B------:R-:W-:-:S04]  /*0960*/  @P0 IADD3 R22, PT, PT, R22, 0x2, RZ ;  /* 0x0000000216160810 */ /* 0x000fc80007ffe0ff */
[----:B------:R-:W3:Y:S06]  /*0970*/  @P0 LDG.E.128 R8, desc[UR6][R8.64] ;  /* 0x0000000608080981 */ /* 0x000eec000c1e1d00 */
[----:B------:R-:W0:Y:S01]  /*0980*/  @!P1 LDC.64 R26, c[0x0][0x388] ;  /* 0x0000e200ff1a9b82 */ /* 0x000e220000000a00 */
[----:B--2---:R-:W-:-:S04]  /*0990*/  @P0 FFMA R12, R12, R16, R24 ;  /* 0x000000100c0c0223 */ /* 0x004fc80000000018 */
[----:B------:R-:W-:Y:S01]  /*09a0*/  @P0 FFMA R13, R13, R17, R12 ;  /* 0x000000110d0d0223 */ /* 0x000fe2000000000c */
[----:B------:R-:W-:-:S03]  /*09b0*/  @!P1 IMAD R17, R22, R0, R23 ;  /* 0x0000000016119224 */ /* 0x000fc600078e0217 */
[----:B------:R-:W-:Y:S01]  /*09c0*/  @P0 FFMA R14, R14, R18, R13 ;  /* 0x000000120e0e0223 */ /* 0x000fe2000000000d */
[----:B------:R-:W-:-:S04]  /*09d0*/  @!P1 IMAD.WIDE.U32 R12, R22, 0x10, R28 ;  /* 0x00000010160c9825 */ /* 0x000fc800078e001c */
[----:B0-----:R-:W-:-:S04]  /*09e0*/  @!P1 IMAD.WIDE R16, R17, 0x10, R26 ;  /* 0x0000001011109825 */ /* 0x001fc800078e021a */
[----:B------:R-:W-:Y:S02]  /*09f0*/  @P0 FFMA R27, R15, R19, R14 ;  /* 0x000000130f1b0223 */ /* 0x000fe4000000000e */
[----:B------:R-:W2:Y:S04]  /*0a00*/  @!P1 LDG.E.128 R12, desc[UR6][R12.64] ;  /* 0x000000060c0c9981 */ /* 0x000ea8000c1e1d00 */
[----:B------:R-:W2:Y:S01]  /*0a10*/  @!P1 LDG.E.128 R16, desc[UR6][R16.64] ;  /* 0x0000000610109981 */ /* 0x000ea2000c1e1d00 */
[----:B---3--:R-:W-:-:S04]  /*0a20*/  @P0 FFMA R4, R4, R8, R27 ;  /* 0x0000000804040223 */ /* 0x008fc8000000001b */
[----:B------:R-:W-:-:S04]  /*0a30*/  @P0 FFMA R5, R5, R9, R4 ;  /* 0x0000000905050223 */ /* 0x000fc80000000004 */
[----:B------:R-:W-:-:S04]  /*0a40*/  @P0 FFMA R6, R6, R10, R5 ;  /* 0x0000000a06060223 */ /* 0x000fc80000000005 */
[----:B------:R-:W-:-:S04]  /*0a50*/  @P0 FFMA R24, R7, R11, R6 ;  /* 0x0000000b07180223 */ /* 0x000fc80000000006 */
[----:B--2---:R-:W-:-:S04]  /*0a60*/  @!P1 FFMA R4, R12, R16, R24 ;  /* 0x000000100c049223 */ /* 0x004fc80000000018 */
[----:B------:R-:W-:-:S04]  /*0a70*/  @!P1 FFMA R5, R13, R17, R4 ;  /* 0x000000110d059223 */ /* 0x000fc80000000004 */
[----:B------:R-:W-:-:S04]  /*0a80*/  @!P1 FFMA R14, R14, R18, R5 ;  /* 0x000000120e0e9223 */ /* 0x000fc80000000005 */
[----:B------:R-:W-:-:S07]  /*0a90*/  @!P1 FFMA R24, R15, R19, R14 ;  /* 0x000000130f189223 */ /* 0x000fce000000000e */
.L_x_0:
[----:B------:R-:W-:-:S04]  /*0aa0*/  SHF.L.U32 R13, R21, 0x2, RZ ;  /* 0x00000002150d7819 */ /* 0x000fc800000006ff */
[----:B------:R-:W-:-:S13]  /*0ab0*/  ISETP.GE.AND P0, PT, R13, R2, PT ;  /* 0x000000020d00720c */ /* 0x000fda0003f06270 */
[----:B------:R-:W-:Y:S05]  /*0ac0*/  @P0 BRA `(.L_x_4) ;  /* 0x0000000400880947 */ /* 0x000fea0003800000 */
[CC--:B------:R-:W-:Y:S02]  /*0ad0*/  IADD3 R4, PT, PT, R13.reuse, -R2.reuse, RZ ;  /* 0x800000020d047210 */ /* 0x0c0fe40007ffe0ff */
[----:B------:R-:W-:Y:S02]  /*0ae0*/  IADD3 R12, PT, PT, -R13, R2, RZ ;  /* 0x000000020d0c7210 */ /* 0x000fe40007ffe1ff */
[----:B------:R-:W-:Y:S02]  /*0af0*/  ISETP.GT.U32.AND P1, PT, R4, -0x8, PT ;  /* 0xfffffff80400780c */ /* 0x000fe40003f24070 */
[----:B------:R-:W-:-:S04]  /*0b00*/  LOP3.LUT R20, R12, 0x7, RZ, 0xc0, !PT ;  /* 0x000000070c147812 */ /* 0x000fc800078ec0ff */
[----:B------:R-:W-:-:S07]  /*0b10*/  ISETP.NE.AND P0, PT, R20, RZ, PT ;  /* 0x000000ff1400720c */ /* 0x000fce0003f05270 */
[----:B------:R-:W-:Y:S06]  /*0b20*/  @P1 BRA `(.L_x_5) ;  /* 0x0000000000b01947 */ /* 0x000fec0003800000 */
[----:B------:R-:W-:Y:S01]  /*0b30*/  IMAD R4, R21, R0, RZ ;  /* 0x0000000015047224 */ /* 0x000fe200078e02ff */
[----:B------:R-:W-:-:S04]  /*0b40*/  LOP3.LUT R12, R12, 0xfffffff8, RZ, 0xc0, !PT ;  /* 0xfffffff80c0c7812 */ /* 0x000fc800078ec0ff */
[----:B------:R-:W-:Y:S02]  /*0b50*/  LEA R3, R4, R3, 0x2 ;  /* 0x0000000304037211 */ /* 0x000fe400078e10ff */
[----:B------:R-:W-:Y:S02]  /*0b60*/  IADD3 R12, PT, PT, -R12, RZ, RZ ;  /* 0x000000ff0c0c7210 */ /* 0x000fe40007ffe1ff */
[----:B------:R-:W-:-:S07]  /*0b70*/  IADD3 R3, PT, PT, R3, UR4, RZ ;  /* 0x0000000403037c10 */ /* 0x000fce000fffe0ff */
.L_x_6:
[----:B------:R-:W0:Y:S01]  /*0b80*/  LDC.64 R14, c[0x0][0x388] ;  /* 0x0000e200ff0e7b82 */ /* 0x000e220000000a00 */
[----:B------:R-:W-:-:S05]  /*0b90*/  IMAD.WIDE R4, R13, 0x4, R28 ;  /* 0x000000040d047825 */ /* 0x000fca00078e021c */
[----:B------:R-:W2:Y:S04]  /*0ba0*/  LDG.E R31, desc[UR6][R4.64] ;  /* 0x00000006041f7981 */ /* 0x000ea8000c1e1900 */
[----:B------:R-:W3:Y:S04]  /*0bb0*/  LDG.E R18, desc[UR6][R4.64+0x4] ;  /* 0x0000040604127981 */ /* 0x000ee8000c1e1900 */
[----:B------:R-:W4:Y:S04]  /*0bc0*/  LDG.E R27, desc[UR6][R4.64+0x8] ;  /* 0x00000806041b7981 */ /* 0x000f28000c1e1900 */
[----:B------:R-:W5:Y:S04]  /*0bd0*/  LDG.E R33, desc[UR6][R4.64+0xc] ;  /* 0x00000c0604217981 */ /* 0x000f68000c1e1900 */
[----:B------:R-:W5:Y:S01]  /*0be0*/  LDG.E R35, desc[UR6][R4.64+0x14] ;  /* 0x0000140604237981 */ /* 0x000f62000c1e1900 */
[----:B0-----:R-:W-:-:S03]  /*0bf0*/  IMAD.WIDE R14, R3, 0x4, R14 ;  /* 0x00000004030e7825 */ /* 0x001fc600078e020e */
[----:B------:R-:W5:Y:S04]  /*0c00*/  LDG.E R30, desc[UR6][R4.64+0x1c] ;  /* 0x00001c06041e7981 */ /* 0x000f68000c1e1900 */
[----:B------:R0:W2:Y:S01]  /*0c10*/  LDG.E R21, desc[UR6][R14.64] ;  /* 0x000000060e157981 */ /* 0x0000a2000c1e1900 */
[----:B------:R-:W-:-:S05]  /*0c20*/  IMAD.WIDE R16, R0, 0x4, R14 ;  /* 0x0000000400107825 */ /* 0x000fca00078e020e */
[----:B------:R1:W3:Y:S01]  /*0c30*/  LDG.E R19, desc[UR6][R16.64] ;  /* 0x0000000610137981 */ /* 0x0002e2000c1e1900 */
[----:B------:R-:W-:-:S04]  /*0c40*/  IMAD.WIDE R8, R0, 0x4, R16 ;  /* 0x0000000400087825 */ /* 0x000fc800078e0210 */
[C---:B------:R-:W-:Y:S02]  /*0c50*/  IMAD.WIDE R6, R0.reuse, 0x4, R8 ;  /* 0x0000000400067825 */ /* 0x040fe400078e0208 */
[----:B------:R-:W4:Y:S02]  /*0c60*/  LDG.E R8, desc[UR6][R8.64] ;  /* 0x0000000608087981 */ /* 0x000f24000c1e1900 */
[C---:B------:R-:W-:Y:S02]  /*0c70*/  IMAD.WIDE R10, R0.reuse, 0x4, R6 ;  /* 0x00000004000a7825 */ /* 0x040fe400078e0206 */
[----:B------:R1:W5:Y:S04]  /*0c80*/  LDG.E R22, desc[UR6][R6.64] ;  /* 0x0000000606167981 */ /* 0x000368000c1e1900 */
[----:B------:R-:W5:Y:S01]  /*0c90*/  LDG.E R26, desc[UR6][R10.64] ;  /* 0x000000060a1a7981 */ /* 0x000f62000c1e1900 */
[----:B0-----:R-:W-:-:S03]  /*0ca0*/  IMAD.WIDE R14, R0, 0x4, R10 ;  /* 0x00000004000e7825 */ /* 0x001fc600078e020a */
[----:B------:R-:W5:Y:S01]  /*0cb0*/  LDG.E R9, desc[UR6][R4.64+0x18] ;  /* 0x0000180604097981 */ /* 0x000f62000c1e1900 */
[----:B-1----:R-:W-:-:S05]  /*0cc0*/  IMAD.WIDE R16, R0, 0x4, R14 ;  /* 0x0000000400107825 */ /* 0x002fca00078e020e */
[----:B------:R-:W5:Y:S01]  /*0cd0*/  LDG.E R32, desc[UR6][R16.64] ;  /* 0x0000000610207981 */ /* 0x000f62000c1e1900 */
[----:B------:R-:W-:-:S06]  /*0ce0*/  IMAD.WIDE R6, R0, 0x4, R16 ;  /* 0x0000000400067825 */ /* 0x000fcc00078e0210 */
[----:B------:R-:W5:Y:S01]  /*0cf0*/  LDG.E R7, desc[UR6][R6.64] ;  /* 0x0000000606077981 */ /* 0x000f62000c1e1900 */
[----:B--2---:R-:W-:-:S03]  /*0d00*/  FFMA R21, R31, R21, R24 ;  /* 0x000000151f157223 */ /* 0x004fc60000000018 */
[----:B------:R-:W2:Y:S04]  /*0d10*/  LDG.E R31, desc[UR6][R4.64+0x10] ;  /* 0x00001006041f7981 */ /* 0x000ea8000c1e1900 */
[----:B------:R-:W2:Y:S01]  /*0d20*/  LDG.E R24, desc[UR6][R14.64] ;  /* 0x000000060e187981 */ /* 0x000ea2000c1e1900 */
[----:B---3--:R-:W-:Y:S01]  /*0d30*/  FFMA R18, R18, R19, R21 ;  /* 0x0000001312127223 */ /* 0x008fe20000000015 */
[----:B------:R-:W-:-:S03]  /*0d40*/  IADD3 R12, PT, PT, R12, 0x8, RZ ;  /* 0x000000080c0c7810 */ /* 0x000fc60007ffe0ff */
[----:B----4-:R-:W-:Y:S01]  /*0d50*/  FFMA R8, R27, R8, R18 ;  /* 0x000000081b087223 */ /* 0x010fe20000000012 */
[----:B------:R-:W-:-:S03]  /*0d60*/  ISETP.NE.AND P1, PT, R12, RZ, PT ;  /* 0x000000ff0c00720c */ /* 0x000fc60003f25270 */
[----:B-----5:R-:W-:Y:S01]  /*0d70*/  FFMA R8, R33, R22, R8 ;  /* 0x0000001621087223 */ /* 0x020fe20000000008 */
[----:B------:R-:W-:Y:S02]  /*0d80*/  IADD3 R13, PT, PT, R13, 0x8, RZ ;  /* 0x000000080d0d7810 */ /* 0x000fe40007ffe0ff */
[----:B------:R-:W-:Y:S01]  /*0d90*/  LEA R3, R0, R3, 0x3 ;  /* 0x0000000300037211 */ /* 0x000fe200078e18ff */
[----:B--2---:R-:W-:-:S04]  /*0da0*/  FFMA R8, R31, R26, R8 ;  /* 0x0000001a1f087223 */ /* 0x004fc80000000008 */
[----:B------:R-:W-:-:S04]  /*0db0*/  FFMA R8, R35, R24, R8 ;  /* 0x0000001823087223 */ /* 0x000fc80000000008 */
[----:B------:R-:W-:-:S04]  /*0dc0*/  FFMA R9, R9, R32, R8 ;  /* 0x0000002009097223 */ /* 0x000fc80000000008 */
[----:B------:R-:W-:Y:S01]  /*0dd0*/  FFMA R24, R30, R7, R9 ;  /* 0x000000071e187223 */ /* 0x000fe20000000009 */
[----:B------:R-:W-:Y:S06]  /*0de0*/  @P1 BRA `(.L_x_6) ;  /* 0xfffffffc00641947 */ /* 0x000fec000383ffff */
.L_x_5:
[----:B------:R-:W-:Y:S05]  /*0df0*/  @!P0 BRA `(.L_x_4) ;  /* 0x0000000000bc8947 */ /* 0x000fea0003800000 */
[----:B------:R-:W-:Y:S02]  /*0e00*/  ISETP.GE.U32.AND P0, PT, R20, 0x4, PT ;  /* 0x000000041400780c */ /* 0x000fe40003f06070 */
[----:B------:R-:W-:-:S04]  /*0e10*/  LOP3.LUT R16, R2, 0x3, RZ, 0xc0, !PT ;  /* 0x0000000302107812 */ /* 0x000fc800078ec0ff */
[----:B------:R-:W-:-:S07]  /*0e20*/  ISETP.NE.AND P1, PT, R16, RZ, PT ;  /* 0x000000ff1000720c */ /* 0x000fce0003f25270 */
[----:B------:R-:W-:Y:S06]  /*0e30*/  @!P0 BRA `(.L_x_7) ;  /* 0x0000000000508947 */ /* 0x000fec0003800000 */
[----:B------:R-:W0:Y:S01]  /*0e40*/  LDC.64 R10, c[0x0][0x388] ;  /* 0x0000e200ff0a7b82 */ /* 0x000e220000000a00 */
[C---:B------:R-:W-:Y:S02]  /*0e50*/  IMAD R3, R13.reuse, R0, R23 ;  /* 0x000000000d037224 */ /* 0x040fe400078e0217 */
[----:B------:R-:W-:-:S05]  /*0e60*/  IMAD.WIDE R4, R13, 0x4, R28 ;  /* 0x000000040d047825 */ /* 0x000fca00078e021c */
[----:B------:R-:W2:Y:S04]  /*0e70*/  LDG.E R12, desc[UR6][R4.64+0x4] ;  /* 0x00000406040c7981 */ /* 0x000ea8000c1e1900 */
[----:B------:R-:W3:Y:S04]  /*0e80*/  LDG.E R18, desc[UR6][R4.64+0x8] ;  /* 0x0000080604127981 */ /* 0x000ee8000c1e1900 */
[----:B------:R-:W4:Y:S01]  /*0e90*/  LDG.E R20, desc[UR6][R4.64+0xc] ;  /* 0x00000c0604147981 */ /* 0x000f22000c1e1900 */
[----:B0-----:R-:W-:-:S03]  /*0ea0*/  IMAD.WIDE R10, R3, 0x4, R10 ;  /* 0x00000004030a7825 */ /* 0x001fc600078e020a */
[----:B------:R-:W5:Y:S01]  /*0eb0*/  LDG.E R3, desc[UR6][R4.64] ;  /* 0x0000000604037981 */ /* 0x000f62000c1e1900 */
[----:B------:R-:W-:-:S03]  /*0ec0*/  IMAD.WIDE R14, R0, 0x4, R10 ;  /* 0x00000004000e7825 */ /* 0x000fc600078e020a */
[----:B------:R-:W5:Y:S01]  /*0ed0*/  LDG.E R10, desc[UR6][R10.64] ;  /* 0x000000060a0a7981 */ /* 0x000f62000c1e1900 */
[----:B------:R-:W-:-:S03]  /*0ee0*/  IMAD.WIDE R6, R0, 0x4, R14 ;  /* 0x0000000400067825 */ /* 0x000fc600078e020e */
[----:B------:R-:W2:Y:S01]  /*0ef0*/  LDG.E R14, desc[UR6][R14.64] ;  /* 0x000000060e0e7981 */ /* 0x000ea2000c1e1900 */
[----:B------:R-:W-:-:S03]  /*0f00*/  IMAD.WIDE R8, R0, 0x4, R6 ;  /* 0x0000000400087825 */ /* 0x000fc600078e0206 */
[----:B------:R-:W3:Y:S04]  /*0f10*/  LDG.E R17, desc[UR6][R6.64] ;  /* 0x0000000606117981 */ /* 0x000ee8000c1e1900 */
[----:B------:R-:W4:Y:S01]  /*0f20*/  LDG.E R8, desc[UR6][R8.64] ;  /* 0x0000000608087981 */ /* 0x000f22000c1e1900 */
[----:B------:R-:W-:Y:S01]  /*0f30*/  IADD3 R13, PT, PT, R13, 0x4, RZ ;  /* 0x000000040d0d7810 */ /* 0x000fe20007ffe0ff */
[----:B-----5:R-:W-:-:S04]  /*0f40*/  FFMA R3, R3, R10, R24 ;  /* 0x0000000a03037223 */ /* 0x020fc80000000018 */
[----:B--2---:R-:W-:-:S04]  /*0f50*/  FFMA R3, R12, R14, R3 ;  /* 0x0000000e0c037223 */ /* 0x004fc80000000003 */
[----:B---3--:R-:W-:-:S04]  /*0f60*/  FFMA R3, R18, R17, R3 ;  /* 0x0000001112037223 */ /* 0x008fc80000000003 */
[----:B----4-:R-:W-:-:S07]  /*0f70*/  FFMA R24, R20, R8, R3 ;  /* 0x0000000814187223 */ /* 0x010fce0000000003 */
.L_x_7:
[----:B------:R-:W-:Y:S05]  /*0f80*/  @!P1 BRA `(.L_x_4) ;  /* 0x0000000000589947 */ /* 0x000fea0003800000 */
[----:B------:R-:W-:Y:S02]  /*0f90*/  ISETP.NE.AND P0, PT, R16, 0x1, PT ;  /* 0x000000011000780c */ /* 0x000fe40003f05270 */
[----:B------:R-:W-:-:S04]  /*0fa0*/  LOP3.LUT R2, R2, 0x1, RZ, 0xc0, !PT ;  /* 0x0000000102027812 */ /* 0x000fc800078ec0ff */
[----:B------:R-:W-:-:S07]  /*0fb0*/  ISETP.NE.U32.AND P1, PT, R2, 0x1, PT ;  /* 0x000000010200780c */ /* 0x000fce0003f25070 */
[----:B------:R-:W0:Y:S01]  /*0fc0*/  @P0 LDC.64 R6, c[0x0][0x388] ;  /* 0x0000e200ff060b82 */ /* 0x000e220000000a00 */
[C---:B------:R-:W-:Y:S02]  /*0fd0*/  @P0 IMAD R9, R13.reuse, R0, R23 ;  /* 0x000000000d090224 */ /* 0x040fe400078e0217 */
[C---:B------:R-:W-:Y:S01]  /*0fe0*/  @P0 IMAD.WIDE R4, R13.reuse, 0x4, R28 ;  /* 0x000000040d040825 */ /* 0x040fe200078e021c */
[----:B------:R-:W-:-:S04]  /*0ff0*/  @P0 IADD3 R13, PT, PT, R13, 0x2, RZ ;  /* 0x000000020d0d0810 */ /* 0x000fc80007ffe0ff */
[----:B------:R-:W1:Y:S01]  /*1000*/  @!P1 LDC.64 R2, c[0x0][0x388] ;  /* 0x0000e200ff029b82 */ /* 0x000e620000000a00 */
[C---:B------:R-:W-:Y:S01]  /*1010*/  @!P1 IMAD R11, R13.reuse, R0, R23 ;  /* 0x000000000d0b9224 */ /* 0x040fe200078e0217 */
[----:B------:R-:W2:Y:S01]  /*1020*/  @P0 LDG.E R15, desc[UR6][R4.64] ;  /* 0x00000006040f0981 */ /* 0x000ea2000c1e1900 */
[----:B------:R-:W-:-:S03]  /*1030*/  @!P1 IMAD.WIDE R28, R13, 0x4, R28 ;  /* 0x000000040d1c9825 */ /* 0x000fc600078e021c */
[----:B------:R-:W3:Y:S04]  /*1040*/  @P0 LDG.E R17, desc[UR6][R4.64+0x4] ;  /* 0x0000040604110981 */ /* 0x000ee8000c1e1900 */
[----:B------:R-:W4:Y:S01]  /*1050*/  @!P1 LDG.E R29, desc[UR6][R28.64] ;  /* 0x000000061c1d9981 */ /* 0x000f22000c1e1900 */
[----:B0-----:R-:W-:-:S05]  /*1060*/  @P0 IMAD.WIDE R8, R9, 0x4, R6 ;  /* 0x0000000409080825 */ /* 0x001fca00078e0206 */
[----:B------:R-:W2:Y:S01]  /*1070*/  @P0 LDG.E R10, desc[UR6][R8.64] ;  /* 0x00000006080a0981 */ /* 0x000ea2000c1e1900 */
[----:B------:R-:W-:-:S04]  /*1080*/  @P0 IMAD.WIDE R6, R0, 0x4, R8 ;  /* 0x0000000400060825 */ /* 0x000fc800078e0208 */
[----:B-1----:R-:W-:Y:S02]  /*1090*/  @!P1 IMAD.WIDE R2, R11, 0x4, R2 ;  /* 0x000000040b029825 */ /* 0x002fe400078e0202 */
[----:B------:R-:W3:Y:S04]  /*10a0*/  @P0 LDG.E R6, desc[UR6][R6.64] ;  /* 0x0000000606060981 */ /* 0x000ee8000c1e1900 */
[----:B------:R-:W4:Y:S01]  /*10b0*/  @!P1 LDG.E R2, desc[UR6][R2.64] ;  /* 0x0000000602029981 */ /* 0x000f22000c1e1900 */
[----:B--2---:R-:W-:-:S04]  /*10c0*/  @P0 FFMA R10, R15, R10, R24 ;  /* 0x0000000a0f0a0223 */ /* 0x004fc80000000018 */
[----:B---3--:R-:W-:-:S04]  /*10d0*/  @P0 FFMA R24, R17, R6, R10 ;  /* 0x0000000611180223 */ /* 0x008fc8000000000a */
[----:B----4-:R-:W-:-:S07]  /*10e0*/  @!P1 FFMA R24, R29, R2, R24 ;  /* 0x000000021d189223 */ /* 0x010fce0000000018 */
.L_x_4:
[----:B------:R-:W0:Y:S01]  /*10f0*/  LDC.64 R2, c[0x0][0x390] ;  /* 0x0000e400ff027b82 */ /* 0x000e220000000a00 */
[----:B------:R-:W-:-:S04]  /*1100*/  IMAD R23, R25, R0, R23 ;  /* 0x0000000019177224 */ /* 0x000fc800078e0217 */
[----:B0-----:R-:W-:-:S05]  /*1110*/  IMAD.WIDE R2, R23, 0x4, R2 ;  /* 0x0000000417027825 */ /* 0x001fca00078e0202 */
[----:B------:R-:W-:Y:S01]  /*1120*/  STG.E desc[UR6][R2.64], R24 ;  /* 0x0000001802007986 */ /* 0x000fe2000c101906 */
[----:B------:R-:W-:Y:S05]  /*1130*/  EXIT ;  /* 0x000000000000794d */ /* 0x000fea0003800000 */
.L_x_8:
[----:B------:R-:W-:-:S00]  /*1140*/  BRA `(.L_x_8) ;  /* 0xfffffffc00fc7947 */ /* 0x000fc0000383ffff */
[----:B------:R-:W-:-:S00]  /*1150*/  NOP ;  /* 0x0000000000007918 */ /* 0x000fc00000000000 */
        /* <DEDUP_REMOVED lines=10> */
.L_x_9:


//--------------------- .nv.shared.reserved.0     --------------------------
	.section	.nv.shared.reserved.0,"aw",@nobits
	.weak		__nv_reservedSMEM_offset_0_alias
	.size		__nv_reservedSMEM_offset_0_alias, 0, 64
	.other		__nv_reservedSMEM_offset_0_alias,@"STO_CUDA_RESERVED_SHARED STV_DEFAULT"
__nv_reservedSMEM_offset_0_alias:
	.zero		0
	.zero		64


//--------------------- .nv.constant0._Z20matrixMultiplyKernelPfS_S_iii --------------------------
	.section	.nv.constant0._Z20matrixMultiplyKernelPfS_S_iii,"a",@progbits
	.sectionflags	@""
	.align	4
.nv.constant0._Z20matrixMultiplyKernelPfS_S_iii:
	.zero		932


//--------------------- SYMBOLS --------------------------

	.type		.nv.reservedSmem.offset0,@object
	.size		.nv.reservedSmem.offset0,0x4
